//
// Generated by NVIDIA NVVM Compiler
//
// Compiler Build ID: CL-36424714
// Cuda compilation tools, release 13.0, V13.0.88
// Based on NVVM 20.0.0
//

.version 9.0
.target sm_100
.address_size 64

	// .globl	_Z4initP5graphi

.visible .entry _Z4initP5graphi(
	.param .u64 .ptr .align 1 _Z4initP5graphi_param_0,
	.param .u32 _Z4initP5graphi_param_1
)
{
	.reg .pred 	%p<2>;
	.reg .b32 	%r<8>;
	.reg .b64 	%rd<11>;

	ld.param.u64 	%rd2, [_Z4initP5graphi_param_0];
	ld.param.u32 	%r2, [_Z4initP5graphi_param_1];
	cvta.to.global.u64 	%rd1, %rd2;
	mov.u32 	%r3, %ctaid.x;
	mov.u32 	%r4, %ntid.x;
	mov.u32 	%r5, %tid.x;
	mad.lo.s32 	%r1, %r3, %r4, %r5;
	setp.ne.s32 	%p1, %r1, %r2;
	@%p1 bra 	$L__BB0_2;
	ld.global.u64 	%rd7, [%rd1+8];
	cvta.to.global.u64 	%rd8, %rd7;
	mul.wide.u32 	%rd9, %r2, 4;
	add.s64 	%rd10, %rd8, %rd9;
	mov.b32 	%r7, 0;
	st.global.u32 	[%rd10], %r7;
	bra.uni 	$L__BB0_3;
$L__BB0_2:
	ld.global.u64 	%rd3, [%rd1+8];
	cvta.to.global.u64 	%rd4, %rd3;
	mul.wide.u32 	%rd5, %r1, 4;
	add.s64 	%rd6, %rd4, %rd5;
	mov.b32 	%r6, -1;
	st.global.u32 	[%rd6], %r6;
$L__BB0_3:
	ret;

}
	// .globl	_Z3bfsP5graphPb
.visible .entry _Z3bfsP5graphPb(
	.param .u64 .ptr .align 1 _Z3bfsP5graphPb_param_0,
	.param .u64 .ptr .align 1 _Z3bfsP5graphPb_param_1
)
{
	.reg .pred 	%p<7>;
	.reg .b16 	%rs<3>;
	.reg .b32 	%r<12>;
	.reg .b64 	%rd<15>;

	ld.param.u64 	%rd4, [_Z3bfsP5graphPb_param_0];
	ld.param.u64 	%rd5, [_Z3bfsP5graphPb_param_1];
	cvta.to.global.u64 	%rd1, %rd5;
	cvta.to.global.u64 	%rd6, %rd4;
	mov.u32 	%r3, %ctaid.x;
	mov.u32 	%r4, %ntid.x;
	mov.u32 	%r5, %tid.x;
	mad.lo.s32 	%r6, %r3, %r4, %r5;
	ld.global.u64 	%rd7, [%rd6+16];
	cvta.to.global.u64 	%rd8, %rd7;
	mul.wide.u32 	%rd9, %r6, 8;
	add.s64 	%rd10, %rd8, %rd9;
	ld.global.u32 	%r7, [%rd10];
	ld.global.u32 	%r8, [%rd10+4];
	ld.global.u64 	%rd11, [%rd6+8];
	cvta.to.global.u64 	%rd12, %rd11;
	mul.wide.s32 	%rd13, %r7, 4;
	add.s64 	%rd2, %rd12, %rd13;
	ld.global.u32 	%r1, [%rd2];
	mul.wide.s32 	%rd14, %r8, 4;
	add.s64 	%rd3, %rd12, %rd14;
	ld.global.u32 	%r9, [%rd3];
	setp.eq.s32 	%p1, %r1, -1;
	setp.ne.s32 	%p2, %r9, -1;
	or.pred  	%p3, %p1, %p2;
	@%p3 bra 	$L__BB1_2;
	add.s32 	%r11, %r1, 1;
	st.global.u32 	[%rd3], %r11;
	mov.b16 	%rs2, 0;
	st.global.u8 	[%rd1], %rs2;
	bra.uni 	$L__BB1_4;
$L__BB1_2:
	setp.eq.s32 	%p4, %r9, -1;
	setp.ne.s32 	%p5, %r1, -1;
	or.pred  	%p6, %p5, %p4;
	@%p6 bra 	$L__BB1_4;
	add.s32 	%r10, %r9, 1;
	st.global.u32 	[%rd2], %r10;
	mov.b16 	%rs1, 0;
	st.global.u8 	[%rd1], %rs1;
$L__BB1_4:
	ret;

}


// ===== COMPILED SASS (sm_100) =====

	.target	sm_100

	.elftype	@"ET_EXEC"


//--------------------- .note.nv.tkinfo           --------------------------
	.section	.note.nv.tkinfo,"",@"SHT_NOTE"
	.sectionflags	@"SHF_NOTE_NV_TKINFO"
	.tkinfo
        /*0018*/ 	.word	0x00000002
        /*0030*/ 	.string	""
        /*0030*/ 	.string	"ptxas"
        /*0030*/ 	.string	"Cuda compilation tools, release 13.0, V13.0.88"
        /*0030*/ 	.string	"Build cuda_13.0.r13.0/compiler.36424714_0"
        /*0030*/ 	.string	"-arch sm_100 -m 64 "



//--------------------- .note.nv.cuinfo           --------------------------
	.section	.note.nv.cuinfo,"",@"SHT_NOTE"
	.sectionflags	@"SHF_NOTE_NV_CUINFO"
        /*0018*/ 	.short	0x0002
        /*001a*/ 	.short	0x0064
        /*001c*/ 	.short	0x0082
	.zero		2


//--------------------- .nv.info                  --------------------------
	.section	.nv.info,"",@"SHT_CUDA_INFO"
	.align	4


	//----- nvinfo : EIATTR_REGCOUNT
	.align		4
        /*0000*/ 	.byte	0x04, 0x2f
        /*0002*/ 	.short	(.L_1 - .L_0)
	.align		4
.L_0:
        /*0004*/ 	.word	index@(_Z4initP5graphi)
        /*0008*/ 	.word	0x0000000c


	//----- nvinfo : EIATTR_FRAME_SIZE
	.align		4
.L_1:
        /*000c*/ 	.byte	0x04, 0x11
        /*000e*/ 	.short	(.L_3 - .L_2)
	.align		4
.L_2:
        /*0010*/ 	.word	index@(_Z4initP5graphi)
        /*0014*/ 	.word	0x00000000


	//----- nvinfo : EIATTR_REGCOUNT
	.align		4
.L_3:
        /*0018*/ 	.byte	0x04, 0x2f
        /*001a*/ 	.short	(.L_5 - .L_4)
	.align		4
.L_4:
        /*001c*/ 	.word	index@(_Z3bfsP5graphPb)
        /*0020*/ 	.word	0x00000010


	//----- nvinfo : EIATTR_FRAME_SIZE
	.align		4
.L_5:
        /*0024*/ 	.byte	0x04, 0x11
        /*0026*/ 	.short	(.L_7 - .L_6)
	.align		4
.L_6:
        /*0028*/ 	.word	index@(_Z3bfsP5graphPb)
        /*002c*/ 	.word	0x00000000


	//----- nvinfo : EIATTR_MIN_STACK_SIZE
	.align		4
.L_7:
        /*0030*/ 	.byte	0x04, 0x12
        /*0032*/ 	.short	(.L_9 - .L_8)
	.align		4
.L_8:
        /*0034*/ 	.word	index@(_Z3bfsP5graphPb)
        /*0038*/ 	.word	0x00000000


	//----- nvinfo : EIATTR_MIN_STACK_SIZE
	.align		4
.L_9:
        /*003c*/ 	.byte	0x04, 0x12
        /*003e*/ 	.short	(.L_11 - .L_10)
	.align		4
.L_10:
        /*0040*/ 	.word	index@(_Z4initP5graphi)
        /*0044*/ 	.word	0x00000000
.L_11:


//--------------------- .nv.compat                --------------------------
	.section	.nv.compat,"",@"SHT_CUDA_COMPAT_INFO"
	.align	4
        /*0000*/ 	.byte	0x02, 0x09, 0x00, 0x00, 0x02, 0x02, 0x01, 0x00, 0x02, 0x05, 0x05, 0x00, 0x03, 0x07, 0x01, 0x01
        /*0010*/ 	.byte	0x02, 0x03, 0x00, 0x00, 0x02, 0x06, 0x01, 0x00, 0x04, 0x0b, 0x08, 0x00, 0x09, 0x00, 0x00, 0x00
        /*0020*/ 	.byte	0x00, 0x00, 0x00, 0x00


//--------------------- .nv.info._Z3bfsP5graphPb  --------------------------
	.section	.nv.info._Z3bfsP5graphPb,"",@"SHT_CUDA_INFO"
	.sectionflags	@""
	.align	4


	//----- nvinfo : EIATTR_CUDA_API_VERSION
	.align		4
        /*0000*/ 	.byte	0x04, 0x37
        /*0002*/ 	.short	(.L_13 - .L_12)
.L_12:
        /*0004*/ 	.word	0x00000082


	//----- nvinfo : EIATTR_KPARAM_INFO
	.align		4
.L_13:
        /*0008*/ 	.byte	0x04, 0x17
        /*000a*/ 	.short	(.L_15 - .L_14)
.L_14:
        /*000c*/ 	.word	0x00000000
        /*0010*/ 	.short	0x0001
        /*0012*/ 	.short	0x0008
        /*0014*/ 	.byte	0x00, 0xf5, 0x21, 0x00


	//----- nvinfo : EIATTR_KPARAM_INFO
	.align		4
.L_15:
        /*0018*/ 	.byte	0x04, 0x17
        /*001a*/ 	.short	(.L_17 - .L_16)
.L_16:
        /*001c*/ 	.word	0x00000000
        /*0020*/ 	.short	0x0000
        /*0022*/ 	.short	0x0000
        /*0024*/ 	.byte	0x00, 0xf5, 0x21, 0x00


	//----- nvinfo : EIATTR_SPARSE_MMA_MASK
	.align		4
.L_17:
        /*0028*/ 	.byte	0x03, 0x50
        /*002a*/ 	.short	0x0000


	//----- nvinfo : EIATTR_MAXREG_COUNT
	.align		4
        /*002c*/ 	.byte	0x03, 0x1b
        /*002e*/ 	.short	0x00ff


	//----- nvinfo : EIATTR_MERCURY_ISA_VERSION
	.align		4
        /*0030*/ 	.byte	0x03, 0x5f
        /*0032*/ 	.short	0x0101


	//----- nvinfo : EIATTR_VRC_CTA_INIT_COUNT
	.align		4
        /*0034*/ 	.byte	0x02, 0x4a
	.zero		1
	.zero		1


	//----- nvinfo : EIATTR_EXIT_INSTR_OFFSETS
	.align		4
        /*0038*/ 	.byte	0x04, 0x1c
        /*003a*/ 	.short	(.L_19 - .L_18)


	//   ....[0]....
.L_18:
        /*003c*/ 	.word	0x00000160


	//   ....[1]....
        /*0040*/ 	.word	0x00000190


	//   ....[2]....
        /*0044*/ 	.word	0x000001e0


	//----- nvinfo : EIATTR_CBANK_PARAM_SIZE
	.align		4
.L_19:
        /*0048*/ 	.byte	0x03, 0x19
        /*004a*/ 	.short	0x0010


	//----- nvinfo : EIATTR_PARAM_CBANK
	.align		4
        /*004c*/ 	.byte	0x04, 0x0a
        /*004e*/ 	.short	(.L_21 - .L_20)
	.align		4
.L_20:
        /*0050*/ 	.word	index@(.nv.constant0._Z3bfsP5graphPb)
        /*0054*/ 	.short	0x0380
        /*0056*/ 	.short	0x0010


	//----- nvinfo : EIATTR_SW_WAR
	.align		4
.L_21:
        /*0058*/ 	.byte	0x04, 0x36
        /*005a*/ 	.short	(.L_23 - .L_22)
.L_22:
        /*005c*/ 	.word	0x00000008
.L_23:


//--------------------- .nv.info._Z4initP5graphi  --------------------------
	.section	.nv.info._Z4initP5graphi,"",@"SHT_CUDA_INFO"
	.sectionflags	@""
	.align	4


	//----- nvinfo : EIATTR_CUDA_API_VERSION
	.align		4
        /*0000*/ 	.byte	0x04, 0x37
        /*0002*/ 	.short	(.L_25 - .L_24)
.L_24:
        /*0004*/ 	.word	0x00000082


	//----- nvinfo : EIATTR_KPARAM_INFO
	.align		4
.L_25:
        /*0008*/ 	.byte	0x04, 0x17
        /*000a*/ 	.short	(.L_27 - .L_26)
.L_26:
        /*000c*/ 	.word	0x00000000
        /*0010*/ 	.short	0x0001
        /*0012*/ 	.short	0x0008
        /*0014*/ 	.byte	0x00, 0xf0, 0x11, 0x00


	//----- nvinfo : EIATTR_KPARAM_INFO
	.align		4
.L_27:
        /*0018*/ 	.byte	0x04, 0x17
        /*001a*/ 	.short	(.L_29 - .L_28)
.L_28:
        /*001c*/ 	.word	0x00000000
        /*0020*/ 	.short	0x0000
        /*0022*/ 	.short	0x0000
        /*0024*/ 	.byte	0x00, 0xf5, 0x21, 0x00


	//----- nvinfo : EIATTR_SPARSE_MMA_MASK
	.align		4
.L_29:
        /*0028*/ 	.byte	0x03, 0x50
        /*002a*/ 	.short	0x0000


	//----- nvinfo : EIATTR_MAXREG_COUNT
	.align		4
        /*002c*/ 	.byte	0x03, 0x1b
        /*002e*/ 	.short	0x00ff


	//----- nvinfo : EIATTR_MERCURY_ISA_VERSION
	.align		4
        /*0030*/ 	.byte	0x03, 0x5f
        /*0032*/ 	.short	0x0101


	//----- nvinfo : EIATTR_VRC_CTA_INIT_COUNT
	.align		4
        /*0034*/ 	.byte	0x02, 0x4a
	.zero		1
	.zero		1


	//----- nvinfo : EIATTR_EXIT_INSTR_OFFSETS
	.align		4
        /*0038*/ 	.byte	0x04, 0x1c
        /*003a*/ 	.short	(.L_31 - .L_30)


	//   ....[0]....
.L_30:
        /*003c*/ 	.word	0x000000d0


	//   ....[1]....
        /*0040*/ 	.word	0x00000130


	//----- nvinfo : EIATTR_CRS_STACK_SIZE
	.align		4
.L_31:
        /*0044*/ 	.byte	0x04, 0x1e
        /*0046*/ 	.short	(.L_33 - .L_32)
.L_32:
        /*0048*/ 	.word	0x00000000


	//----- nvinfo : EIATTR_CBANK_PARAM_SIZE
	.align		4
.L_33:
        /*004c*/ 	.byte	0x03, 0x19
        /*004e*/ 	.short	0x000c


	//----- nvinfo : EIATTR_PARAM_CBANK
	.align		4
        /*0050*/ 	.byte	0x04, 0x0a
        /*0052*/ 	.short	(.L_35 - .L_34)
	.align		4
.L_34:
        /*0054*/ 	.word	index@(.nv.constant0._Z4initP5graphi)
        /*0058*/ 	.short	0x0380
        /*005a*/ 	.short	0x000c


	//----- nvinfo : EIATTR_SW_WAR
	.align		4
.L_35:
        /*005c*/ 	.byte	0x04, 0x36
        /*005e*/ 	.short	(.L_37 - .L_36)
.L_36:
        /*0060*/ 	.word	0x00000008
.L_37:


//--------------------- .nv.callgraph             --------------------------
	.section	.nv.callgraph,"",@"SHT_CUDA_CALLGRAPH"
	.align	4
	.sectionentsize	8
	.align		4
        /*0000*/ 	.word	0x00000000
	.align		4
        /*0004*/ 	.word	0xffffffff
	.align		4
        /*0008*/ 	.word	0x00000000
	.align		4
        /*000c*/ 	.word	0xfffffffe
	.align		4
        /*0010*/ 	.word	0x00000000
	.align		4
        /*0014*/ 	.word	0xfffffffd
	.align		4
        /*0018*/ 	.word	0x00000000
	.align		4
        /*001c*/ 	.word	0xfffffffc


//--------------------- .text._Z3bfsP5graphPb     --------------------------
	.section	.text._Z3bfsP5graphPb,"ax",@progbits
	.align	128
        .global         _Z3bfsP5graphPb
        .type           _Z3bfsP5graphPb,@function
        .size           _Z3bfsP5graphPb,(.L_x_3 - _Z3bfsP5graphPb)
        .other          _Z3bfsP5graphPb,@"STO_CUDA_ENTRY STV_DEFAULT"
_Z3bfsP5graphPb:
.text._Z3bfsP5graphPb:
[----:B------:R-:W-:Y:S08]  /*0000*/  LDC R1, c[0x0][0x37c] ;  /* 0x0000df00ff017b82 */ /* 0x000ff00000000800 */
[----:B------:R-:W0:Y:S01]  /*0010*/  LDC.64 R10, c[0x0][0x380] ;  /* 0x0000e000ff0a7b82 */ /* 0x000e220000000a00 */
[----:B------:R-:W0:Y:S02]  /*0020*/  LDCU.64 UR4, c[0x0][0x358] ;  /* 0x00006b00ff0477ac */ /* 0x000e240008000a00 */
[----:B0-----:R-:W2:Y:S05]  /*0030*/  LDG.E.64 R2, desc[UR4][R10.64+0x10] ;  /* 0x000010040a027981 */ /* 0x001eaa000c1e1b00 */
[----:B------:R-:W0:Y:S01]  /*0040*/  S2UR UR6, SR_CTAID.X ;  /* 0x00000000000679c3 */ /* 0x000e220000002500 */
[----:B------:R-:W0:Y:S07]  /*0050*/  S2R R0, SR_TID.X ;  /* 0x0000000000007919 */ /* 0x000e2e0000002100 */
[----:B------:R-:W0:Y:S02]  /*0060*/  LDC R5, c[0x0][0x360] ;  /* 0x0000d800ff057b82 */ /* 0x000e240000000800 */
[----:B0-----:R-:W-:-:S04]  /*0070*/  IMAD R5, R5, UR6, R0 ;  /* 0x0000000605057c24 */ /* 0x001fc8000f8e0200 */
[----:B--2---:R-:W-:Y:S02]  /*0080*/  IMAD.WIDE.U32 R2, R5, 0x8, R2 ;  /* 0x0000000805027825 */ /* 0x004fe400078e0002 */
[----:B------:R-:W2:Y:S04]  /*0090*/  LDG.E.64 R4, desc[UR4][R10.64+0x8] ;  /* 0x000008040a047981 */ /* 0x000ea8000c1e1b00 */
[----:B------:R-:W2:Y:S04]  /*00a0*/  LDG.E R7, desc[UR4][R2.64+0x4] ;  /* 0x0000040402077981 */ /* 0x000ea8000c1e1900 */
[----:B------:R-:W3:Y:S01]  /*00b0*/  LDG.E R9, desc[UR4][R2.64] ;  /* 0x0000000402097981 */ /* 0x000ee2000c1e1900 */
[----:B--2---:R-:W-:-:S04]  /*00c0*/  IMAD.WIDE R6, R7, 0x4, R4 ;  /* 0x0000000407067825 */ /* 0x004fc800078e0204 */
[----:B---3--:R-:W-:Y:S01]  /*00d0*/  IMAD.WIDE R4, R9, 0x4, R4 ;  /* 0x0000000409047825 */ /* 0x008fe200078e0204 */
[----:B------:R-:W2:Y:S04]  /*00e0*/  LDG.E R12, desc[UR4][R6.64] ;  /* 0x00000004060c7981 */ /* 0x000ea8000c1e1900 */
[----:B------:R-:W3:Y:S01]  /*00f0*/  LDG.E R0, desc[UR4][R4.64] ;  /* 0x0000000404007981 */ /* 0x000ee2000c1e1900 */
[----:B--2---:R-:W-:-:S04]  /*0100*/  ISETP.NE.AND P0, PT, R12, -0x1, PT ;  /* 0xffffffff0c00780c */ /* 0x004fc80003f05270 */
[----:B---3--:R-:W-:-:S13]  /*0110*/  ISETP.EQ.OR P0, PT, R0, -0x1, P0 ;  /* 0xffffffff0000780c */ /* 0x008fda0000702670 */
[----:B------:R-:W0:Y:S01]  /*0120*/  @!P0 LDC.64 R8, c[0x0][0x388] ;  /* 0x0000e200ff088b82 */ /* 0x000e220000000a00 */
[----:B------:R-:W-:-:S05]  /*0130*/  @!P0 IADD3 R13, PT, PT, R0, 0x1, RZ ;  /* 0x00000001000d8810 */ /* 0x000fca0007ffe0ff */
[----:B------:R1:W-:Y:S04]  /*0140*/  @!P0 STG.E desc[UR4][R6.64], R13 ;  /* 0x0000000d06008986 */ /* 0x0003e8000c101904 */
[----:B0-----:R1:W-:Y:S01]  /*0150*/  @!P0 STG.E.U8 desc[UR4][R8.64], RZ ;  /* 0x000000ff08008986 */ /* 0x0013e2000c101104 */
[----:B------:R-:W-:Y:S05]  /*0160*/  @!P0 EXIT ;  /* 0x000000000000894d */ /* 0x000fea0003800000 */
[----:B------:R-:W-:-:S04]  /*0170*/  ISETP.NE.AND P0, PT, R12, -0x1, PT ;  /* 0xffffffff0c00780c */ /* 0x000fc80003f05270 */
[----:B------:R-:W-:-:S13]  /*0180*/  ISETP.NE.OR P0, PT, R0, -0x1, !P0 ;  /* 0xffffffff0000780c */ /* 0x000fda0004705670 */
[----:B------:R-:W-:Y:S05]  /*0190*/  @P0 EXIT ;  /* 0x000000000000094d */ /* 0x000fea0003800000 */
[----:B-1----:R-:W0:Y:S01]  /*01a0*/  LDC.64 R6, c[0x0][0x388] ;  /* 0x0000e200ff067b82 */ /* 0x002e220000000a00 */
[----:B------:R-:W-:-:S05]  /*01b0*/  IADD3 R3, PT, PT, R12, 0x1, RZ ;  /* 0x000000010c037810 */ /* 0x000fca0007ffe0ff */
[----:B------:R-:W-:Y:S04]  /*01c0*/  STG.E desc[UR4][R4.64], R3 ;  /* 0x0000000304007986 */ /* 0x000fe8000c101904 */
[----:B0-----:R-:W-:Y:S01]  /*01d0*/  STG.E.U8 desc[UR4][R6.64], RZ ;  /* 0x000000ff06007986 */ /* 0x001fe2000c101104 */
[----:B------:R-:W-:Y:S05]  /*01e0*/  EXIT ;  /* 0x000000000000794d */ /* 0x000fea0003800000 */
.L_x_0:
[----:B------:R-:W-:-:S00]  /*01f0*/  BRA `(.L_x_0) ;  /* 0xfffffffc00fc7947 */ /* 0x000fc0000383ffff */
[----:B------:R-:W-:-:S00]  /*0200*/  NOP ;  /* 0x0000000000007918 */ /* 0x000fc00000000000 */
[----:B------:R-:W-:-:S00]  /*0210*/  NOP ;  /* 0x0000000000007918 */ /* 0x000fc00000000000 */
[----:B------:R-:W-:-:S00]  /*0220*/  NOP ;  /* 0x0000000000007918 */ /* 0x000fc00000000000 */
[----:B------:R-:W-:-:S00]  /*0230*/  NOP ;  /* 0x0000000000007918 */ /* 0x000fc00000000000 */
[----:B------:R-:W-:-:S00]  /*0240*/  NOP ;  /* 0x0000000000007918 */ /* 0x000fc00000000000 */
[----:B------:R-:W-:-:S00]  /*0250*/  NOP ;  /* 0x0000000000007918 */ /* 0x000fc00000000000 */
[----:B------:R-:W-:-:S00]  /*0260*/  NOP ;  /* 0x0000000000007918 */ /* 0x000fc00000000000 */
[----:B------:R-:W-:-:S00]  /*0270*/  NOP ;  /* 0x0000000000007918 */ /* 0x000fc00000000000 */
.L_x_3:


//--------------------- .text._Z4initP5graphi     --------------------------
	.section	.text._Z4initP5graphi,"ax",@progbits
	.align	128
        .global         _Z4initP5graphi
        .type           _Z4initP5graphi,@function
        .size           _Z4initP5graphi,(.L_x_4 - _Z4initP5graphi)
        .other          _Z4initP5graphi,@"STO_CUDA_ENTRY STV_DEFAULT"
_Z4initP5graphi:
.text._Z4initP5graphi:
[----:B------:R-:W-:Y:S01]  /*0000*/  LDC R1, c[0x0][0x37c] ;  /* 0x0000df00ff017b82 */ /* 0x000fe20000000800 */
[----:B------:R-:W0:Y:S07]  /*0010*/  S2R R0, SR_TID.X ;  /* 0x0000000000007919 */ /* 0x000e2e0000002100 */
[----:B------:R-:W0:Y:S08]  /*0020*/  S2UR UR4, SR_CTAID.X ;  /* 0x00000000000479c3 */ /* 0x000e300000002500 */
[----:B------:R-:W0:Y:S08]  /*0030*/  LDC R7, c[0x0][0x360] ;  /* 0x0000d800ff077b82 */ /* 0x000e300000000800 */
[----:B------:R-:W1:Y:S01]  /*0040*/  LDC R6, c[0x0][0x388] ;  /* 0x0000e200ff067b82 */ /* 0x000e620000000800 */
[----:B0-----:R-:W-:Y:S01]  /*0050*/  IMAD R7, R7, UR4, R0 ;  /* 0x0000000407077c24 */ /* 0x001fe2000f8e0200 */
[----:B------:R-:W0:Y:S04]  /*0060*/  LDCU.64 UR4, c[0x0][0x358] ;  /* 0x00006b00ff0477ac */ /* 0x000e280008000a00 */
[----:B-1----:R-:W-:-:S13]  /*0070*/  ISETP.NE.AND P0, PT, R7, R6, PT ;  /* 0x000000060700720c */ /* 0x002fda0003f05270 */
[----:B0-----:R-:W-:Y:S05]  /*0080*/  @P0 BRA `(.L_x_1) ;  /* 0x0000000000140947 */ /* 0x001fea0003800000 */
[----:B------:R-:W0:Y:S02]  /*0090*/  LDC.64 R4, c[0x0][0x380] ;  /* 0x0000e000ff047b82 */ /* 0x000e240000000a00 */
[----:B0-----:R-:W2:Y:S02]  /*00a0*/  LDG.E.64 R2, desc[UR4][R4.64+0x8] ;  /* 0x0000080404027981 */ /* 0x001ea4000c1e1b00 */
[----:B--2---:R-:W-:-:S05]  /*00b0*/  IMAD.WIDE.U32 R2, R6, 0x4, R2 ;  /* 0x0000000406027825 */ /* 0x004fca00078e0002 */
[----:B------:R-:W-:Y:S01]  /*00c0*/  STG.E desc[UR4][R2.64], RZ ;  /* 0x000000ff02007986 */ /* 0x000fe2000c101904 */
[----:B------:R-:W-:Y:S05]  /*00d0*/  EXIT ;  /* 0x000000000000794d */ /* 0x000fea0003800000 */
.L_x_1:
[----:B------:R-:W0:Y:S02]  /*00e0*/  LDC.64 R4, c[0x0][0x380] ;  /* 0x0000e000ff047b82 */ /* 0x000e240000000a00 */
[----:B0-----:R-:W2:Y:S01]  /*00f0*/  LDG.E.64 R2, desc[UR4][R4.64+0x8] ;  /* 0x0000080404027981 */ /* 0x001ea2000c1e1b00 */
[----:B------:R-:W-:Y:S01]  /*0100*/  MOV R9, 0xffffffff ;  /* 0xffffffff00097802 */ /* 0x000fe20000000f00 */
[----:B--2---:R-:W-:-:S05]  /*0110*/  IMAD.WIDE.U32 R2, R7, 0x4, R2 ;  /* 0x0000000407027825 */ /* 0x004fca00078e0002 */
[----:B------:R-:W-:Y:S01]  /*0120*/  STG.E desc[UR4][R2.64], R9 ;  /* 0x0000000902007986 */ /* 0x000fe2000c101904 */
[----:B------:R-:W-:Y:S05]  /*0130*/  EXIT ;  /* 0x000000000000794d */ /* 0x000fea0003800000 */
.L_x_2:
        /* <DEDUP_REMOVED lines=12> */
.L_x_4:


//--------------------- .nv.shared.reserved.0     --------------------------
	.section	.nv.shared.reserved.0,"aw",@nobits
	.weak		__nv_reservedSMEM_offset_0_alias
	.size		__nv_reservedSMEM_offset_0_alias, 0, 64
	.other		__nv_reservedSMEM_offset_0_alias,@"STO_CUDA_RESERVED_SHARED STV_DEFAULT"
__nv_reservedSMEM_offset_0_alias:
	.zero		0
	.zero		64


//--------------------- .nv.constant0._Z3bfsP5graphPb --------------------------
	.section	.nv.constant0._Z3bfsP5graphPb,"a",@progbits
	.sectionflags	@""
	.align	4
.nv.constant0._Z3bfsP5graphPb:
	.zero		912


//--------------------- .nv.constant0._Z4initP5graphi --------------------------
	.section	.nv.constant0._Z4initP5graphi,"a",@progbits
	.sectionflags	@""
	.align	4
.nv.constant0._Z4initP5graphi:
	.zero		908


//--------------------- SYMBOLS --------------------------

	.type		.nv.reservedSmem.offset0,@object
	.size		.nv.reservedSmem.offset0,0x4
